.version        2.1
.target         sm_20

.entry KERN (.param .u32 N, .param .align 8 .u64 x_val, .param .align 8 .u64 vect)
{
    .reg    .u32    max, idx;
    .reg    .u64    ptr, off;
    .reg    .pred   out;
    .reg    .f32    y, tmp;
    .reg    .b64    x;

    ld.param.u32    max,    [N];            // max = N
    ld.param.u64    ptr,    [vect];         // ptr = vect;
    ld.param.u64    x,      [x_val];        // x = x_val
    mov.u32         idx,    %tid.x;         // indx = threadIdx.x
    mul.wide.u32    off,    idx,    4;      // off = ind * 4
    add.s64         ptr,    ptr,    off;    // ptr = ptr + off
    setp.ge.u32     out,    idx,    max;    // if (indx > max)
@out bra            END;                    // goto END:

    cvta.to.global.u64 x,   x;
    ld.f32          tmp,    [x];            // tmp = *x
    cvt.rn.f32.u32  y,      idx;            // y = i
    lg2.approx.f32  tmp,    tmp;            // tmp = lg2(tmp)
    mul.f32         tmp,    tmp,    y;      // tmp = y * tmp
    ex2.approx.f32  tmp,    tmp;            // tmp = 2 ^ tmp
    ld.f32          y,      [ptr];          // y = *ptr
    mul.f32         tmp,    tmp,    y;      // tmp *= y

    bar.sync 	    0;                      // __syncthreads()
    atom.add.f32    y,      [x],    tmp;    // y = atomicAdd(x, tmp)
END: exit;                                  // return
}



// ===== COMPILED SASS (sm_100) =====

	.target	sm_100

	.elftype	@"ET_EXEC"


//--------------------- .note.nv.tkinfo           --------------------------
	.section	.note.nv.tkinfo,"",@"SHT_NOTE"
	.sectionflags	@"SHF_NOTE_NV_TKINFO"
	.tkinfo
        /*0018*/ 	.word	0x00000002
        /*0030*/ 	.string	""
        /*0030*/ 	.string	"ptxas"
        /*0030*/ 	.string	"Cuda compilation tools, release 13.0, V13.0.88"
        /*0030*/ 	.string	"Build cuda_13.0.r13.0/compiler.36424714_0"
        /*0030*/ 	.string	"-arch sm_100 "



//--------------------- .note.nv.cuinfo           --------------------------
	.section	.note.nv.cuinfo,"",@"SHT_NOTE"
	.sectionflags	@"SHF_NOTE_NV_CUINFO"
        /*0018*/ 	.short	0x0002
        /*001a*/ 	.short	0x0014
        /*001c*/ 	.short	0x0082
	.zero		2


//--------------------- .nv.info                  --------------------------
	.section	.nv.info,"",@"SHT_CUDA_INFO"
	.align	4


	//----- nvinfo : EIATTR_REGCOUNT
	.align		4
        /*0000*/ 	.byte	0x04, 0x2f
        /*0002*/ 	.short	(.L_1 - .L_0)
	.align		4
.L_0:
        /*0004*/ 	.word	index@(KERN)
        /*0008*/ 	.word	0x0000000c


	//----- nvinfo : EIATTR_FRAME_SIZE
	.align		4
.L_1:
        /*000c*/ 	.byte	0x04, 0x11
        /*000e*/ 	.short	(.L_3 - .L_2)
	.align		4
.L_2:
        /*0010*/ 	.word	index@(KERN)
        /*0014*/ 	.word	0x00000000


	//----- nvinfo : EIATTR_MIN_STACK_SIZE
	.align		4
.L_3:
        /*0018*/ 	.byte	0x04, 0x12
        /*001a*/ 	.short	(.L_5 - .L_4)
	.align		4
.L_4:
        /*001c*/ 	.word	index@(KERN)
        /*0020*/ 	.word	0x00000000
.L_5:


//--------------------- .nv.compat                --------------------------
	.section	.nv.compat,"",@"SHT_CUDA_COMPAT_INFO"
	.align	4
        /*0000*/ 	.byte	0x02, 0x09, 0x00, 0x00, 0x02, 0x02, 0x01, 0x00, 0x02, 0x05, 0x05, 0x00, 0x03, 0x07, 0x01, 0x01
        /*0010*/ 	.byte	0x02, 0x03, 0x00, 0x00, 0x02, 0x06, 0x01, 0x00, 0x04, 0x0b, 0x08, 0x00, 0x01, 0x00, 0x00, 0x00
        /*0020*/ 	.byte	0x00, 0x00, 0x00, 0x00


//--------------------- .nv.info.KERN             --------------------------
	.section	.nv.info.KERN,"",@"SHT_CUDA_INFO"
	.sectionflags	@""
	.align	4


	//----- nvinfo : EIATTR_CUDA_API_VERSION
	.align		4
        /*0000*/ 	.byte	0x04, 0x37
        /*0002*/ 	.short	(.L_7 - .L_6)
.L_6:
        /*0004*/ 	.word	0x00000082


	//----- nvinfo : EIATTR_KPARAM_INFO
	.align		4
.L_7:
        /*0008*/ 	.byte	0x04, 0x17
        /*000a*/ 	.short	(.L_9 - .L_8)
.L_8:
        /*000c*/ 	.word	0x00000000
        /*0010*/ 	.short	0x0002
        /*0012*/ 	.short	0x0010
        /*0014*/ 	.byte	0x00, 0xf0, 0x21, 0x00


	//----- nvinfo : EIATTR_KPARAM_INFO
	.align		4
.L_9:
        /*0018*/ 	.byte	0x04, 0x17
        /*001a*/ 	.short	(.L_11 - .L_10)
.L_10:
        /*001c*/ 	.word	0x00000000
        /*0020*/ 	.short	0x0001
        /*0022*/ 	.short	0x0008
        /*0024*/ 	.byte	0x00, 0xf0, 0x21, 0x00


	//----- nvinfo : EIATTR_KPARAM_INFO
	.align		4
.L_11:
        /*0028*/ 	.byte	0x04, 0x17
        /*002a*/ 	.short	(.L_13 - .L_12)
.L_12:
        /*002c*/ 	.word	0x00000000
        /*0030*/ 	.short	0x0000
        /*0032*/ 	.short	0x0000
        /*0034*/ 	.byte	0x00, 0xf0, 0x11, 0x00


	//----- nvinfo : EIATTR_SPARSE_MMA_MASK
	.align		4
.L_13:
        /*0038*/ 	.byte	0x03, 0x50
        /*003a*/ 	.short	0x0000


	//----- nvinfo : EIATTR_MAXREG_COUNT
	.align		4
        /*003c*/ 	.byte	0x03, 0x1b
        /*003e*/ 	.short	0x00ff


	//----- nvinfo : EIATTR_NUM_BARRIERS
	.align		4
        /*0040*/ 	.byte	0x02, 0x4c
        /*0042*/ 	.byte	0x01
	.zero		1


	//----- nvinfo : EIATTR_MERCURY_ISA_VERSION
	.align		4
        /*0044*/ 	.byte	0x03, 0x5f
        /*0046*/ 	.short	0x0101


	//----- nvinfo : EIATTR_VRC_CTA_INIT_COUNT
	.align		4
        /*0048*/ 	.byte	0x02, 0x4a
	.zero		1
	.zero		1


	//----- nvinfo : EIATTR_EXIT_INSTR_OFFSETS
	.align		4
        /*004c*/ 	.byte	0x04, 0x1c
        /*004e*/ 	.short	(.L_15 - .L_14)


	//   ....[0]....
.L_14:
        /*0050*/ 	.word	0x00000040


	//   ....[1]....
        /*0054*/ 	.word	0x00000180


	//   ....[2]....
        /*0058*/ 	.word	0x00000220


	//   ....[3]....
        /*005c*/ 	.word	0x000002a0


	//   ....[4]....
        /*0060*/ 	.word	0x000002e0


	//----- nvinfo : EIATTR_CRS_STACK_SIZE
	.align		4
.L_15:
        /*0064*/ 	.byte	0x04, 0x1e
        /*0066*/ 	.short	(.L_17 - .L_16)
.L_16:
        /*0068*/ 	.word	0x00000000


	//----- nvinfo : EIATTR_CBANK_PARAM_SIZE
	.align		4
.L_17:
        /*006c*/ 	.byte	0x03, 0x19
        /*006e*/ 	.short	0x0018


	//----- nvinfo : EIATTR_PARAM_CBANK
	.align		4
        /*0070*/ 	.byte	0x04, 0x0a
        /*0072*/ 	.short	(.L_19 - .L_18)
	.align		4
.L_18:
        /*0074*/ 	.word	index@(.nv.constant0.KERN)
        /*0078*/ 	.short	0x0380
        /*007a*/ 	.short	0x0018


	//----- nvinfo : EIATTR_SW_WAR
	.align		4
.L_19:
        /*007c*/ 	.byte	0x04, 0x36
        /*007e*/ 	.short	(.L_21 - .L_20)
.L_20:
        /*0080*/ 	.word	0x00000008
.L_21:


//--------------------- .nv.callgraph             --------------------------
	.section	.nv.callgraph,"",@"SHT_CUDA_CALLGRAPH"
	.align	4
	.sectionentsize	8
	.align		4
        /*0000*/ 	.word	0x00000000
	.align		4
        /*0004*/ 	.word	0xffffffff
	.align		4
        /*0008*/ 	.word	0x00000000
	.align		4
        /*000c*/ 	.word	0xfffffffe
	.align		4
        /*0010*/ 	.word	0x00000000
	.align		4
        /*0014*/ 	.word	0xfffffffd
	.align		4
        /*0018*/ 	.word	0x00000000
	.align		4
        /*001c*/ 	.word	0xfffffffc


//--------------------- .text.KERN                --------------------------
	.section	.text.KERN,"ax",@progbits
	.align	128
.text.KERN:
        .type           KERN,@function
        .size           KERN,(.L_x_5 - KERN)
        .other          KERN,@"STO_CUDA_ENTRY STV_DEFAULT"
KERN:
[----:B------:R-:W-:Y:S01]  /*0000*/  LDC R1, c[0x0][0x37c] ;  /* 0x0000df00ff017b82 */ /* 0x000fe20000000800 */
[----:B------:R-:W0:Y:S01]  /*0010*/  S2R R9, SR_TID.X ;  /* 0x0000000000097919 */ /* 0x000e220000002100 */
[----:B------:R-:W0:Y:S02]  /*0020*/  LDCU UR4, c[0x0][0x380] ;  /* 0x00007000ff0477ac */ /* 0x000e240008000800 */
[----:B0-----:R-:W-:-:S13]  /*0030*/  ISETP.GE.U32.AND P0, PT, R9, UR4, PT ;  /* 0x0000000409007c0c */ /* 0x001fda000bf06070 */
[----:B------:R-:W-:Y:S05]  /*0040*/  @P0 EXIT ;  /* 0x000000000000094d */ /* 0x000fea0003800000 */
[----:B------:R-:W0:Y:S01]  /*0050*/  LDC.64 R2, c[0x0][0x388] ;  /* 0x0000e200ff027b82 */ /* 0x000e220000000a00 */
[----:B------:R-:W0:Y:S07]  /*0060*/  LDCU.64 UR4, c[0x0][0x358] ;  /* 0x00006b00ff0477ac */ /* 0x000e2e0008000a00 */
[----:B------:R-:W1:Y:S01]  /*0070*/  LDC.64 R4, c[0x0][0x390] ;  /* 0x0000e400ff047b82 */ /* 0x000e620000000a00 */
[----:B0-----:R-:W2:Y:S01]  /*0080*/  LD.E R0, desc[UR4][R2.64] ;  /* 0x0000000402007980 */ /* 0x001ea2000c101900 */
[----:B-1----:R-:W-:-:S06]  /*0090*/  IMAD.WIDE.U32 R4, R9, 0x4, R4 ;  /* 0x0000000409047825 */ /* 0x002fcc00078e0004 */
[----:B------:R-:W3:Y:S01]  /*00a0*/  LD.E R4, desc[UR4][R4.64] ;  /* 0x0000000404047980 */ /* 0x000ee2000c101900 */
[----:B------:R-:W-:Y:S01]  /*00b0*/  I2FP.F32.U32 R6, R9 ;  /* 0x0000000900067245 */ /* 0x000fe20000201000 */
[----:B------:R-:W-:Y:S01]  /*00c0*/  BAR.SYNC.DEFER_BLOCKING 0x0 ;  /* 0x0000000000007b1d */ /* 0x000fe20000010000 */
[----:B--2---:R-:W-:-:S13]  /*00d0*/  FSETP.GEU.AND P0, PT, |R0|, 1.175494350822287508e-38, PT ;  /* 0x008000000000780b */ /* 0x004fda0003f0e200 */
[----:B------:R-:W-:-:S04]  /*00e0*/  @!P0 FMUL R0, R0, 16777216 ;  /* 0x4b80000000008820 */ /* 0x000fc80000400000 */
[----:B------:R-:W0:Y:S02]  /*00f0*/  MUFU.LG2 R7, R0 ;  /* 0x0000000000077308 */ /* 0x000e240000000c00 */
[----:B0-----:R-:W-:-:S04]  /*0100*/  @!P0 FADD R7, R7, -24 ;  /* 0xc1c0000007078421 */ /* 0x001fc80000000000 */
[----:B------:R-:W-:-:S05]  /*0110*/  FMUL R6, R6, R7 ;  /* 0x0000000706067220 */ /* 0x000fca0000400000 */
[----:B------:R-:W-:-:S13]  /*0120*/  FSETP.GEU.AND P0, PT, R6, -126, PT ;  /* 0xc2fc00000600780b */ /* 0x000fda0003f0e000 */
[----:B------:R-:W-:-:S04]  /*0130*/  @!P0 FMUL R6, R6, 0.5 ;  /* 0x3f00000006068820 */ /* 0x000fc80000400000 */
[----:B------:R-:W0:Y:S02]  /*0140*/  MUFU.EX2 R7, R6 ;  /* 0x0000000600077308 */ /* 0x000e240000000800 */
[----:B0-----:R-:W-:-:S04]  /*0150*/  @!P0 FMUL R7, R7, R7 ;  /* 0x0000000707078220 */ /* 0x001fc80000400000 */
[----:B---3--:R-:W-:-:S05]  /*0160*/  FMUL R7, R7, R4 ;  /* 0x0000000407077220 */ /* 0x008fca0000400000 */
[----:B------:R0:W-:Y:S02]  /*0170*/  ATOM.E.ADD.F32.FTZ.RN.STRONG.GPU P0, RZ, desc[UR4][R2.64], R7 ;  /* 0x8000000702ff79a2 */ /* 0x0001e4000c10f304 */
[----:B0-----:R-:W-:Y:S05]  /*0180*/  @P0 EXIT ;  /* 0x000000000000094d */ /* 0x001fea0003800000 */
[----:B------:R-:W0:Y:S02]  /*0190*/  QSPC.E.S P0, RZ, [R2] ;  /* 0x0000000002ff73aa */ /* 0x000e240000000500 */
[----:B0-----:R-:W-:Y:S05]  /*01a0*/  @!P0 BRA `(.L_x_0) ;  /* 0x0000000000208947 */ /* 0x001fea0003800000 */
[----:B------:R-:W0:Y:S02]  /*01b0*/  LDCU UR4, c[0x0][0x388] ;  /* 0x00007100ff0477ac */ /* 0x000e240008000800 */
[----:B0-----:R-:W-:-:S05]  /*01c0*/  UMOV UR4, UR4 ;  /* 0x0000000400047c82 */ /* 0x001fca0008000000 */
.L_x_1:
[----:B------:R-:W0:Y:S01]  /*01d0*/  LDS R2, [UR4] ;  /* 0x00000004ff027984 */ /* 0x000e220008000800 */
[----:B------:R-:W-:Y:S01]  /*01e0*/  MOV R0, UR4 ;  /* 0x0000000400007c02 */ /* 0x000fe20008000f00 */
[----:B0-----:R-:W-:-:S05]  /*01f0*/  FADD R3, R7, R2 ;  /* 0x0000000207037221 */ /* 0x001fca0000000000 */
[----:B------:R-:W0:Y:S02]  /*0200*/  ATOMS.CAST.SPIN P0, [R0], R2, R3 ;  /* 0x000000020000758d */ /* 0x000e240001800003 */
[----:B0-----:R-:W-:Y:S05]  /*0210*/  @!P0 BRA `(.L_x_1) ;  /* 0xfffffffc00ec8947 */ /* 0x001fea000383ffff */
[----:B------:R-:W-:Y:S05]  /*0220*/  EXIT ;  /* 0x000000000000794d */ /* 0x000fea0003800000 */
.L_x_0:
[----:B------:R-:W0:Y:S02]  /*0230*/  QSPC.E.D P0, RZ, [R2] ;  /* 0x0000000002ff73aa */ /* 0x000e240000000700 */
[----:B0-----:R-:W-:Y:S05]  /*0240*/  @!P0 BRA `(.L_x_2) ;  /* 0x0000000000188947 */ /* 0x001fea0003800000 */
.L_x_3:
[----:B------:R-:W2:Y:S02]  /*0250*/  LD.E R4, [R2] ;  /* 0x0000000002047980 */ /* 0x000ea40000100900 */
[----:B--2---:R-:W-:-:S06]  /*0260*/  FADD R5, R7, R4 ;  /* 0x0000000407057221 */ /* 0x004fcc0000000000 */
[----:B------:R-:W2:Y:S02]  /*0270*/  ATOM.E.CAST.SPIN PT, R5, [R2], R4, R5 ;  /* 0x000000040205738b */ /* 0x000ea400019e0105 */
[----:B--2---:R-:W-:-:S13]  /*0280*/  ISETP.EQ.U32.AND P0, PT, R5, 0x1, PT ;  /* 0x000000010500780c */ /* 0x004fda0003f02070 */
[----:B------:R-:W-:Y:S05]  /*0290*/  @!P0 BRA `(.L_x_3) ;  /* 0xfffffffc00ec8947 */ /* 0x000fea000383ffff */
[----:B------:R-:W-:Y:S05]  /*02a0*/  EXIT ;  /* 0x000000000000794d */ /* 0x000fea0003800000 */
.L_x_2:
[----:B------:R-:W2:Y:S02]  /*02b0*/  LD.E R0, desc[UR4][R2.64] ;  /* 0x0000000402007980 */ /* 0x000ea4000c101900 */
[----:B--2---:R-:W-:-:S05]  /*02c0*/  FADD R7, R7, R0 ;  /* 0x0000000007077221 */ /* 0x004fca0000000000 */
[----:B------:R-:W-:Y:S01]  /*02d0*/  ST.E desc[UR4][R2.64], R7 ;  /* 0x0000000702007985 */ /* 0x000fe2000c101904 */
[----:B------:R-:W-:Y:S05]  /*02e0*/  EXIT ;  /* 0x000000000000794d */ /* 0x000fea0003800000 */
.L_x_4:
[----:B------:R-:W-:-:S00]  /*02f0*/  BRA `(.L_x_4) ;  /* 0xfffffffc00fc7947 */ /* 0x000fc0000383ffff */
[----:B------:R-:W-:-:S00]  /*0300*/  NOP ;  /* 0x0000000000007918 */ /* 0x000fc00000000000 */
[----:B------:R-:W-:-:S00]  /*0310*/  NOP ;  /* 0x0000000000007918 */ /* 0x000fc00000000000 */
[----:B------:R-:W-:-:S00]  /*0320*/  NOP ;  /* 0x0000000000007918 */ /* 0x000fc00000000000 */
[----:B------:R-:W-:-:S00]  /*0330*/  NOP ;  /* 0x0000000000007918 */ /* 0x000fc00000000000 */
[----:B------:R-:W-:-:S00]  /*0340*/  NOP ;  /* 0x0000000000007918 */ /* 0x000fc00000000000 */
[----:B------:R-:W-:-:S00]  /*0350*/  NOP ;  /* 0x0000000000007918 */ /* 0x000fc00000000000 */
[----:B------:R-:W-:-:S00]  /*0360*/  NOP ;  /* 0x0000000000007918 */ /* 0x000fc00000000000 */
[----:B------:R-:W-:-:S00]  /*0370*/  NOP ;  /* 0x0000000000007918 */ /* 0x000fc00000000000 */
.L_x_5:


//--------------------- .nv.shared.reserved.0     --------------------------
	.section	.nv.shared.reserved.0,"aw",@nobits
	.weak		__nv_reservedSMEM_offset_0_alias
	.size		__nv_reservedSMEM_offset_0_alias, 0, 64
	.other		__nv_reservedSMEM_offset_0_alias,@"STO_CUDA_RESERVED_SHARED STV_DEFAULT"
__nv_reservedSMEM_offset_0_alias:
	.zero		0
	.zero		64


//--------------------- .nv.constant0.KERN        --------------------------
	.section	.nv.constant0.KERN,"a",@progbits
	.sectionflags	@""
	.align	4
.nv.constant0.KERN:
	.zero		920


//--------------------- SYMBOLS --------------------------

	.type		.nv.reservedSmem.offset0,@object
	.size		.nv.reservedSmem.offset0,0x4
